	.headerflags	@"EF_CUDA_TEXMODE_UNIFIED EF_CUDA_64BIT_ADDRESS EF_CUDA_ACCELERATORS EF_CUDA_SM90 EF_CUDA_VIRTUAL_SM(EF_CUDA_SM90)"
	.elftype	@"ET_EXEC"


//--------------------- .nv.info                  --------------------------
	.section	.nv.info,"",@"SHT_CUDA_INFO"
	.align	4


	//----- nvinfo : EIATTR_REGCOUNT
	.align		4
        /*0000*/ 	.byte	0x04, 0x2f
        /*0002*/ 	.short	(.L_1 - .L_0)
	.align		4
.L_0:
        /*0004*/ 	.word	index@(triton_poi_fused_add_clamp_convolution_div_mul_1)
        /*0008*/ 	.word	0x0000000e


	//----- nvinfo : EIATTR_MIN_STACK_SIZE
	.align		4
.L_1:
        /*000c*/ 	.byte	0x04, 0x12
        /*000e*/ 	.short	(.L_3 - .L_2)
	.align		4
.L_2:
        /*0010*/ 	.word	index@(triton_poi_fused_add_clamp_convolution_div_mul_1)
        /*0014*/ 	.word	0x00000000


	//----- nvinfo : EIATTR_FRAME_SIZE
	.align		4
.L_3:
        /*0018*/ 	.byte	0x04, 0x11
        /*001a*/ 	.short	(.L_5 - .L_4)
	.align		4
.L_4:
        /*001c*/ 	.word	index@(triton_poi_fused_add_clamp_convolution_div_mul_1)
        /*0020*/ 	.word	0x00000000


	//----- nvinfo : EIATTR_MIN_STACK_SIZE
	.align		4
.L_5:
        /*0024*/ 	.byte	0x04, 0x12
        /*0026*/ 	.short	(.L_7 - .L_6)
	.align		4
.L_6:
        /*0028*/ 	.word	index@(triton_poi_fused_add_clamp_convolution_div_mul_1)
        /*002c*/ 	.word	0x00000000
.L_7:


//--------------------- .nv.info.triton_poi_fused_add_clamp_convolution_div_mul_1 --------------------------
	.section	.nv.info.triton_poi_fused_add_clamp_convolution_div_mul_1,"",@"SHT_CUDA_INFO"
	.sectionflags	@""
	.align	4


	//----- nvinfo : EIATTR_CUDA_API_VERSION
	.align		4
        /*0000*/ 	.byte	0x04, 0x37
        /*0002*/ 	.short	(.L_9 - .L_8)
.L_8:
        /*0004*/ 	.word	0x0000007c


	//----- nvinfo : EIATTR_KPARAM_INFO
	.align		4
.L_9:
        /*0008*/ 	.byte	0x04, 0x17
        /*000a*/ 	.short	(.L_11 - .L_10)
.L_10:
        /*000c*/ 	.word	0x00000000
        /*0010*/ 	.short	0x0004
        /*0012*/ 	.short	0x0020
        /*0014*/ 	.byte	0x00, 0xf0, 0x11, 0x00


	//----- nvinfo : EIATTR_KPARAM_INFO
	.align		4
.L_11:
        /*0018*/ 	.byte	0x04, 0x17
        /*001a*/ 	.short	(.L_13 - .L_12)
.L_12:
        /*001c*/ 	.word	0x00000000
        /*0020*/ 	.short	0x0003
        /*0022*/ 	.short	0x0018
        /*0024*/ 	.byte	0x00, 0xf4, 0x21, 0x00


	//----- nvinfo : EIATTR_KPARAM_INFO
	.align		4
.L_13:
        /*0028*/ 	.byte	0x04, 0x17
        /*002a*/ 	.short	(.L_15 - .L_14)
.L_14:
        /*002c*/ 	.word	0x00000000
        /*0030*/ 	.short	0x0002
        /*0032*/ 	.short	0x0010
        /*0034*/ 	.byte	0x00, 0xf4, 0x21, 0x00


	//----- nvinfo : EIATTR_KPARAM_INFO
	.align		4
.L_15:
        /*0038*/ 	.byte	0x04, 0x17
        /*003a*/ 	.short	(.L_17 - .L_16)
.L_16:
        /*003c*/ 	.word	0x00000000
        /*0040*/ 	.short	0x0001
        /*0042*/ 	.short	0x0008
        /*0044*/ 	.byte	0x00, 0xf4, 0x21, 0x00


	//----- nvinfo : EIATTR_KPARAM_INFO
	.align		4
.L_17:
        /*0048*/ 	.byte	0x04, 0x17
        /*004a*/ 	.short	(.L_19 - .L_18)
.L_18:
        /*004c*/ 	.word	0x00000000
        /*0050*/ 	.short	0x0000
        /*0052*/ 	.short	0x0000
        /*0054*/ 	.byte	0x00, 0xf4, 0x21, 0x00


	//----- nvinfo : EIATTR_SPARSE_MMA_MASK
	.align		4
.L_19:
        /*0058*/ 	.byte	0x03, 0x50
        /*005a*/ 	.short	0x0000


	//----- nvinfo : EIATTR_MAXREG_COUNT
	.align		4
        /*005c*/ 	.byte	0x03, 0x1b
        /*005e*/ 	.short	0x00ff


	//----- nvinfo : EIATTR_EXIT_INSTR_OFFSETS
	.align		4
        /*0060*/ 	.byte	0x04, 0x1c
        /*0062*/ 	.short	(.L_21 - .L_20)


	//   ....[0]....
.L_20:
        /*0064*/ 	.word	0x00000240


	//   ....[1]....
        /*0068*/ 	.word	0x00000260


	//----- nvinfo : EIATTR_REQNTID
	.align		4
.L_21:
        /*006c*/ 	.byte	0x04, 0x10
        /*006e*/ 	.short	(.L_23 - .L_22)
.L_22:
        /*0070*/ 	.word	0x00000080
        /*0074*/ 	.word	0x00000001
        /*0078*/ 	.word	0x00000001


	//----- nvinfo : EIATTR_CBANK_PARAM_SIZE
	.align		4
.L_23:
        /*007c*/ 	.byte	0x03, 0x19
        /*007e*/ 	.short	0x0024


	//----- nvinfo : EIATTR_PARAM_CBANK
	.align		4
        /*0080*/ 	.byte	0x04, 0x0a
        /*0082*/ 	.short	(.L_25 - .L_24)
	.align		4
.L_24:
        /*0084*/ 	.word	index@(.nv.constant0.triton_poi_fused_add_clamp_convolution_div_mul_1)
        /*0088*/ 	.short	0x0210
        /*008a*/ 	.short	0x0024


	//----- nvinfo : EIATTR_SW_WAR
	.align		4
.L_25:
        /*008c*/ 	.byte	0x04, 0x36
        /*008e*/ 	.short	(.L_27 - .L_26)
.L_26:
        /*0090*/ 	.word	0x00000008
.L_27:


//--------------------- .nv.callgraph             --------------------------
	.section	.nv.callgraph,"",@"SHT_CUDA_CALLGRAPH"
	.align	4
	.sectionentsize	8
	.align		4
        /*0000*/ 	.word	0x00000000
	.align		4
        /*0004*/ 	.word	0xffffffff
	.align		4
        /*0008*/ 	.word	0x00000000
	.align		4
        /*000c*/ 	.word	0xfffffffe
	.align		4
        /*0010*/ 	.word	0x00000000
	.align		4
        /*0014*/ 	.word	0xfffffffd
	.align		4
        /*0018*/ 	.word	0x00000000
	.align		4
        /*001c*/ 	.word	0xfffffffc


//--------------------- .text.triton_poi_fused_add_clamp_convolution_div_mul_1 --------------------------
	.section	.text.triton_poi_fused_add_clamp_convolution_div_mul_1,"ax",@progbits
	.align	128
        .global         triton_poi_fused_add_clamp_convolution_div_mul_1
        .type           triton_poi_fused_add_clamp_convolution_div_mul_1,@function
        .size           triton_poi_fused_add_clamp_convolution_div_mul_1,(.L_x_1 - triton_poi_fused_add_clamp_convolution_div_mul_1)
        .other          triton_poi_fused_add_clamp_convolution_div_mul_1,@"STO_CUDA_ENTRY STV_DEFAULT"
triton_poi_fused_add_clamp_convolution_div_mul_1:
.text.triton_poi_fused_add_clamp_convolution_div_mul_1:
[----:B------:R-:W0:Y:S02]  /*0000*/  LDC R1, c[0x0][0x28] ;  /* 0x00000a00ff017b82 */ /* 0x000e240000000800 */
[----:B------:R-:W1:Y:S01]  /*0010*/  S2R R0, SR_TID.X ;  /* 0x0000000000007919 */ /* 0x000e620000002100 */
[----:B------:R-:W2:Y:S01]  /*0020*/  LDC.64 R6, c[0x0][0x220] ;  /* 0x00008800ff067b82 */ /* 0x000ea20000000a00 */
[----:B------:R-:W-:Y:S01]  /*0030*/  ULDC.64 UR4, c[0x0][0x208] ;  /* 0x0000820000047ab9 */ /* 0x000fe20000000a00 */
[----:B------:R-:W3:Y:S06]  /*0040*/  S2R R11, SR_CTAID.X ;  /* 0x00000000000b7919 */ /* 0x000eec0000002500 */
[----:B------:R-:W4:Y:S01]  /*0050*/  LDC.64 R4, c[0x0][0x218] ;  /* 0x00008600ff047b82 */ /* 0x000f220000000a00 */
[----:B-1----:R-:W-:-:S02]  /*0060*/  LOP3.LUT R0, R0, 0x7f, RZ, 0xc0, !PT ;  /* 0x0000007f00007812 */ /* 0x002fc400078ec0ff */
[----:B---3--:R-:W-:-:S03]  /*0070*/  SHF.R.S32.HI R2, RZ, 0x18, R11 ;  /* 0x00000018ff027819 */ /* 0x008fc6000001140b */
[----:B------:R-:W-:Y:S01]  /*0080*/  IMAD R11, R11, 0x80, R0 ;  /* 0x000000800b0b7824 */ /* 0x000fe200078e0200 */
[----:B------:R-:W-:-:S04]  /*0090*/  SGXT R0, R2, 0x1 ;  /* 0x000000010200781a */ /* 0x000fc80000000200 */
[----:B------:R-:W-:Y:S02]  /*00a0*/  ISETP.GE.AND P0, PT, R11, 0x100, PT ;  /* 0x000001000b00780c */ /* 0x000fe40003f06270 */
[----:B------:R-:W-:-:S04]  /*00b0*/  LEA.HI R0, R0, R11, RZ, 0x4 ;  /* 0x0000000b00007211 */ /* 0x000fc800078f20ff */
[----:B------:R-:W-:-:S04]  /*00c0*/  SHF.R.S32.HI R3, RZ, 0x4, R0 ;  /* 0x00000004ff037819 */ /* 0x000fc80000011400 */
[C---:B------:R-:W-:Y:S01]  /*00d0*/  LEA.HI R0, R3.reuse, R3, RZ, 0x2 ;  /* 0x0000000303007211 */ /* 0x040fe200078f10ff */
[----:B----4-:R-:W-:-:S03]  /*00e0*/  IMAD.WIDE R4, R3, 0x4, R4 ;  /* 0x0000000403047825 */ /* 0x010fc600078e0204 */
[----:B------:R-:W-:-:S05]  /*00f0*/  LOP3.LUT R0, R0, 0xfffffffc, RZ, 0xc0, !PT ;  /* 0xfffffffc00007812 */ /* 0x000fca00078ec0ff */
[----:B------:R-:W-:Y:S02]  /*0100*/  IMAD.IADD R9, R3, 0x1, -R0 ;  /* 0x0000000103097824 */ /* 0x000fe400078e0a00 */
[----:B------:R-:W1:Y:S02]  /*0110*/  LDC.64 R2, c[0x0][0x210] ;  /* 0x00008400ff027b82 */ /* 0x000e640000000a00 */
[----:B--2---:R-:W-:Y:S01]  /*0120*/  IMAD.WIDE R6, R9, 0x4, R6 ;  /* 0x0000000409067825 */ /* 0x004fe200078e0206 */
[----:B------:R-:W-:-:S06]  /*0130*/  CS2R R8, SRZ ;  /* 0x0000000000087805 */ /* 0x000fcc000001ff00 */
[----:B------:R-:W2:Y:S04]  /*0140*/  @!P0 LDG.E.EL R8, desc[UR4][R4.64] ;  /* 0x0000000404088981 */ /* 0x000ea8000c2e1900 */
[----:B------:R-:W2:Y:S01]  /*0150*/  @!P0 LDG.E.EL R9, desc[UR4][R6.64] ;  /* 0x0000000406098981 */ /* 0x000ea2000c2e1900 */
[----:B------:R-:W-:Y:S02]  /*0160*/  IMAD.MOV.U32 R0, RZ, RZ, RZ ;  /* 0x000000ffff007224 */ /* 0x000fe400078e00ff */
[----:B-1----:R-:W-:-:S05]  /*0170*/  IMAD.WIDE R2, R11, 0x4, R2 ;  /* 0x000000040b027825 */ /* 0x002fca00078e0202 */
[----:B------:R-:W3:Y:S01]  /*0180*/  @!P0 LDG.E R0, desc[UR4][R2.64] ;  /* 0x0000000402008981 */ /* 0x000ee2000c1e1900 */
[----:B--2---:R-:W-:-:S04]  /*0190*/  FADD R8, R9, R8 ;  /* 0x0000000809087221 */ /* 0x004fc80000000000 */
[----:B------:R-:W-:Y:S02]  /*01a0*/  FADD R10, R8, 3 ;  /* 0x40400000080a7421 */ /* 0x000fe40000000000 */
[----:B------:R-:W1:Y:S03]  /*01b0*/  LDC.64 R8, c[0x0][0x228] ;  /* 0x00008a00ff087b82 */ /* 0x000e660000000a00 */
[----:B------:R-:W-:-:S04]  /*01c0*/  FSETP.GTU.AND P1, PT, R10, RZ, PT ;  /* 0x000000ff0a00720b */ /* 0x000fc80003f2c000 */
[----:B------:R-:W-:-:S04]  /*01d0*/  FSEL R10, R10, RZ, P1 ;  /* 0x000000ff0a0a7208 */ /* 0x000fc80000800000 */
[C---:B------:R-:W-:Y:S01]  /*01e0*/  FSETP.GEU.AND P2, PT, R10.reuse, 6, PT ;  /* 0x40c000000a00780b */ /* 0x040fe20003f4e000 */
[C---:B------:R-:W-:Y:S01]  /*01f0*/  FMUL R7, R10.reuse, 0.16666667163372039795 ;  /* 0x3e2aaaab0a077820 */ /* 0x040fe20000400000 */
[----:B------:R-:W-:-:S11]  /*0200*/  FSETP.NAN.AND P1, PT, R10, R10, PT ;  /* 0x0000000a0a00720b */ /* 0x000fd60003f28000 */
[----:B------:R-:W-:Y:S01]  /*0210*/  @P2 FSEL R7, R7, 1, P1 ;  /* 0x3f80000007072808 */ /* 0x000fe20000800000 */
[----:B-1----:R-:W-:-:S04]  /*0220*/  IMAD.WIDE R4, R11, 0x4, R8 ;  /* 0x000000040b047825 */ /* 0x002fc800078e0208 */
[----:B---3--:R-:W-:Y:S01]  /*0230*/  FMUL R7, R7, R0 ;  /* 0x0000000007077220 */ /* 0x008fe20000400000 */
[----:B------:R-:W-:Y:S06]  /*0240*/  @P0 EXIT ;  /* 0x000000000000094d */ /* 0x000fec0003800000 */
[----:B------:R-:W-:Y:S01]  /*0250*/  STG.E desc[UR4][R4.64], R7 ;  /* 0x0000000704007986 */ /* 0x000fe2000c101904 */
[----:B------:R-:W-:Y:S05]  /*0260*/  EXIT ;  /* 0x000000000000794d */ /* 0x000fea0003800000 */
.L_x_0:
[----:B------:R-:W-:-:S00]  /*0270*/  BRA `(.L_x_0) ;  /* 0xfffffffc00fc7947 */ /* 0x000fc0000383ffff */
[----:B------:R-:W-:-:S00]  /*0280*/  NOP ;  /* 0x0000000000007918 */ /* 0x000fc00000000000 */
[----:B------:R-:W-:-:S00]  /*0290*/  NOP ;  /* 0x0000000000007918 */ /* 0x000fc00000000000 */
[----:B------:R-:W-:-:S00]  /*02a0*/  NOP ;  /* 0x0000000000007918 */ /* 0x000fc00000000000 */
[----:B------:R-:W-:-:S00]  /*02b0*/  NOP ;  /* 0x0000000000007918 */ /* 0x000fc00000000000 */
[----:B------:R-:W-:-:S00]  /*02c0*/  NOP ;  /* 0x0000000000007918 */ /* 0x000fc00000000000 */
[----:B------:R-:W-:-:S00]  /*02d0*/  NOP ;  /* 0x0000000000007918 */ /* 0x000fc00000000000 */
[----:B------:R-:W-:-:S00]  /*02e0*/  NOP ;  /* 0x0000000000007918 */ /* 0x000fc00000000000 */
[----:B------:R-:W-:-:S00]  /*02f0*/  NOP ;  /* 0x0000000000007918 */ /* 0x000fc00000000000 */
.L_x_1:


//--------------------- .nv.constant0.triton_poi_fused_add_clamp_convolution_div_mul_1 --------------------------
	.section	.nv.constant0.triton_poi_fused_add_clamp_convolution_div_mul_1,"a",@progbits
	.sectionflags	@""
	.align	4
.nv.constant0.triton_poi_fused_add_clamp_convolution_div_mul_1:
	.zero		564
